	.headerflags	@"EF_CUDA_TEXMODE_UNIFIED EF_CUDA_64BIT_ADDRESS EF_CUDA_ACCELERATORS EF_CUDA_SM90 EF_CUDA_VIRTUAL_SM(EF_CUDA_SM90)"
	.elftype	@"ET_EXEC"


//--------------------- .nv.info                  --------------------------
	.section	.nv.info,"",@"SHT_CUDA_INFO"
	.align	4


	//----- nvinfo : EIATTR_REGCOUNT
	.align		4
        /*0000*/ 	.byte	0x04, 0x2f
        /*0002*/ 	.short	(.L_3 - .L_2)
	.align		4
.L_2:
        /*0004*/ 	.word	index@(triton_poi_fused_cat_2)
        /*0008*/ 	.word	0x0000001a


	//----- nvinfo : EIATTR_MIN_STACK_SIZE
	.align		4
.L_3:
        /*000c*/ 	.byte	0x04, 0x12
        /*000e*/ 	.short	(.L_5 - .L_4)
	.align		4
.L_4:
        /*0010*/ 	.word	index@(triton_poi_fused_cat_2)
        /*0014*/ 	.word	0x00000000


	//----- nvinfo : EIATTR_FRAME_SIZE
	.align		4
.L_5:
        /*0018*/ 	.byte	0x04, 0x11
        /*001a*/ 	.short	(.L_7 - .L_6)
	.align		4
.L_6:
        /*001c*/ 	.word	index@(triton_poi_fused_cat_2)
        /*0020*/ 	.word	0x00000000


	//----- nvinfo : EIATTR_MIN_STACK_SIZE
	.align		4
.L_7:
        /*0024*/ 	.byte	0x04, 0x12
        /*0026*/ 	.short	(.L_9 - .L_8)
	.align		4
.L_8:
        /*0028*/ 	.word	index@(triton_poi_fused_cat_2)
        /*002c*/ 	.word	0x00000000
.L_9:


//--------------------- .nv.info.triton_poi_fused_cat_2 --------------------------
	.section	.nv.info.triton_poi_fused_cat_2,"",@"SHT_CUDA_INFO"
	.sectionflags	@""
	.align	4


	//----- nvinfo : EIATTR_CUDA_API_VERSION
	.align		4
        /*0000*/ 	.byte	0x04, 0x37
        /*0002*/ 	.short	(.L_11 - .L_10)
.L_10:
        /*0004*/ 	.word	0x0000007c


	//----- nvinfo : EIATTR_KPARAM_INFO
	.align		4
.L_11:
        /*0008*/ 	.byte	0x04, 0x17
        /*000a*/ 	.short	(.L_13 - .L_12)
.L_12:
        /*000c*/ 	.word	0x00000000
        /*0010*/ 	.short	0x0008
        /*0012*/ 	.short	0x0040
        /*0014*/ 	.byte	0x00, 0xf0, 0x11, 0x00


	//----- nvinfo : EIATTR_KPARAM_INFO
	.align		4
.L_13:
        /*0018*/ 	.byte	0x04, 0x17
        /*001a*/ 	.short	(.L_15 - .L_14)
.L_14:
        /*001c*/ 	.word	0x00000000
        /*0020*/ 	.short	0x0007
        /*0022*/ 	.short	0x0038
        /*0024*/ 	.byte	0x00, 0xf4, 0x21, 0x00


	//----- nvinfo : EIATTR_KPARAM_INFO
	.align		4
.L_15:
        /*0028*/ 	.byte	0x04, 0x17
        /*002a*/ 	.short	(.L_17 - .L_16)
.L_16:
        /*002c*/ 	.word	0x00000000
        /*0030*/ 	.short	0x0006
        /*0032*/ 	.short	0x0030
        /*0034*/ 	.byte	0x00, 0xf4, 0x21, 0x00


	//----- nvinfo : EIATTR_KPARAM_INFO
	.align		4
.L_17:
        /*0038*/ 	.byte	0x04, 0x17
        /*003a*/ 	.short	(.L_19 - .L_18)
.L_18:
        /*003c*/ 	.word	0x00000000
        /*0040*/ 	.short	0x0005
        /*0042*/ 	.short	0x0028
        /*0044*/ 	.byte	0x00, 0xf4, 0x21, 0x00


	//----- nvinfo : EIATTR_KPARAM_INFO
	.align		4
.L_19:
        /*0048*/ 	.byte	0x04, 0x17
        /*004a*/ 	.short	(.L_21 - .L_20)
.L_20:
        /*004c*/ 	.word	0x00000000
        /*0050*/ 	.short	0x0004
        /*0052*/ 	.short	0x0020
        /*0054*/ 	.byte	0x00, 0xf4, 0x21, 0x00


	//----- nvinfo : EIATTR_KPARAM_INFO
	.align		4
.L_21:
        /*0058*/ 	.byte	0x04, 0x17
        /*005a*/ 	.short	(.L_23 - .L_22)
.L_22:
        /*005c*/ 	.word	0x00000000
        /*0060*/ 	.short	0x0003
        /*0062*/ 	.short	0x0018
        /*0064*/ 	.byte	0x00, 0xf4, 0x21, 0x00


	//----- nvinfo : EIATTR_KPARAM_INFO
	.align		4
.L_23:
        /*0068*/ 	.byte	0x04, 0x17
        /*006a*/ 	.short	(.L_25 - .L_24)
.L_24:
        /*006c*/ 	.word	0x00000000
        /*0070*/ 	.short	0x0002
        /*0072*/ 	.short	0x0010
        /*0074*/ 	.byte	0x00, 0xf4, 0x21, 0x00


	//----- nvinfo : EIATTR_KPARAM_INFO
	.align		4
.L_25:
        /*0078*/ 	.byte	0x04, 0x17
        /*007a*/ 	.short	(.L_27 - .L_26)
.L_26:
        /*007c*/ 	.word	0x00000000
        /*0080*/ 	.short	0x0001
        /*0082*/ 	.short	0x0008
        /*0084*/ 	.byte	0x00, 0xf4, 0x21, 0x00


	//----- nvinfo : EIATTR_KPARAM_INFO
	.align		4
.L_27:
        /*0088*/ 	.byte	0x04, 0x17
        /*008a*/ 	.short	(.L_29 - .L_28)
.L_28:
        /*008c*/ 	.word	0x00000000
        /*0090*/ 	.short	0x0000
        /*0092*/ 	.short	0x0000
        /*0094*/ 	.byte	0x00, 0xf4, 0x21, 0x00


	//----- nvinfo : EIATTR_SPARSE_MMA_MASK
	.align		4
.L_29:
        /*0098*/ 	.byte	0x03, 0x50
        /*009a*/ 	.short	0x0000


	//----- nvinfo : EIATTR_MAXREG_COUNT
	.align		4
        /*009c*/ 	.byte	0x03, 0x1b
        /*009e*/ 	.short	0x00ff


	//----- nvinfo : EIATTR_EXIT_INSTR_OFFSETS
	.align		4
        /*00a0*/ 	.byte	0x04, 0x1c
        /*00a2*/ 	.short	(.L_31 - .L_30)


	//   ....[0]....
.L_30:
        /*00a4*/ 	.word	0x00000570


	//   ....[1]....
        /*00a8*/ 	.word	0x00000590


	//----- nvinfo : EIATTR_REQNTID
	.align		4
.L_31:
        /*00ac*/ 	.byte	0x04, 0x10
        /*00ae*/ 	.short	(.L_33 - .L_32)
.L_32:
        /*00b0*/ 	.word	0x00000080
        /*00b4*/ 	.word	0x00000001
        /*00b8*/ 	.word	0x00000001


	//----- nvinfo : EIATTR_CBANK_PARAM_SIZE
	.align		4
.L_33:
        /*00bc*/ 	.byte	0x03, 0x19
        /*00be*/ 	.short	0x0044


	//----- nvinfo : EIATTR_PARAM_CBANK
	.align		4
        /*00c0*/ 	.byte	0x04, 0x0a
        /*00c2*/ 	.short	(.L_35 - .L_34)
	.align		4
.L_34:
        /*00c4*/ 	.word	index@(.nv.constant0.triton_poi_fused_cat_2)
        /*00c8*/ 	.short	0x0210
        /*00ca*/ 	.short	0x0044


	//----- nvinfo : EIATTR_SW_WAR
	.align		4
.L_35:
        /*00cc*/ 	.byte	0x04, 0x36
        /*00ce*/ 	.short	(.L_37 - .L_36)
.L_36:
        /*00d0*/ 	.word	0x00000008
.L_37:


//--------------------- .nv.callgraph             --------------------------
	.section	.nv.callgraph,"",@"SHT_CUDA_CALLGRAPH"
	.align	4
	.sectionentsize	8
	.align		4
        /*0000*/ 	.word	0x00000000
	.align		4
        /*0004*/ 	.word	0xffffffff
	.align		4
        /*0008*/ 	.word	0x00000000
	.align		4
        /*000c*/ 	.word	0xfffffffe
	.align		4
        /*0010*/ 	.word	0x00000000
	.align		4
        /*0014*/ 	.word	0xfffffffd
	.align		4
        /*0018*/ 	.word	0x00000000
	.align		4
        /*001c*/ 	.word	0xfffffffc


//--------------------- .nv.constant4             --------------------------
	.section	.nv.constant4,"a",@progbits
	.align	8
	.align		8
.nv.constant4:
        /*0000*/ 	.dword	_$_str
	.align		8
        /*0008*/ 	.dword	_$_str_$_2


//--------------------- .text.triton_poi_fused_cat_2 --------------------------
	.section	.text.triton_poi_fused_cat_2,"ax",@progbits
	.align	128
        .global         triton_poi_fused_cat_2
        .type           triton_poi_fused_cat_2,@function
        .size           triton_poi_fused_cat_2,(.L_x_1 - triton_poi_fused_cat_2)
        .other          triton_poi_fused_cat_2,@"STO_CUDA_ENTRY STV_DEFAULT"
triton_poi_fused_cat_2:
.text.triton_poi_fused_cat_2:
[----:B------:R-:W0:Y:S01]  /*0000*/  LDC R1, c[0x0][0x28] ;  /* 0x00000a00ff017b82 */ /* 0x000e220000000800 */
[----:B------:R-:W1:Y:S01]  /*0010*/  S2R R0, SR_TID.X ;  /* 0x0000000000007919 */ /* 0x000e620000002100 */
[----:B------:R-:W-:Y:S01]  /*0020*/  IMAD.MOV.U32 R8, RZ, RZ, RZ ;  /* 0x000000ffff087224 */ /* 0x000fe200078e00ff */
[----:B------:R-:W-:-:S05]  /*0030*/  ULDC.64 UR4, c[0x0][0x208] ;  /* 0x0000820000047ab9 */ /* 0x000fca0000000a00 */
[----:B------:R-:W2:Y:S01]  /*0040*/  LDC.64 R16, c[0x0][0x220] ;  /* 0x00008800ff107b82 */ /* 0x000ea20000000a00 */
[----:B------:R-:W3:Y:S01]  /*0050*/  S2R R3, SR_CTAID.X ;  /* 0x0000000000037919 */ /* 0x000ee20000002500 */
[----:B------:R-:W-:Y:S01]  /*0060*/  ULDC.64 UR6, c[0x0][0x218] ;  /* 0x0000860000067ab9 */ /* 0x000fe20000000a00 */
[----:B-1----:R-:W-:-:S05]  /*0070*/  LOP3.LUT R0, R0, 0x7f, RZ, 0xc0, !PT ;  /* 0x0000007f00007812 */ /* 0x002fca00078ec0ff */
[----:B---3--:R-:W-:Y:S02]  /*0080*/  IMAD R0, R3, 0x80, R0 ;  /* 0x0000008003007824 */ /* 0x008fe400078e0200 */
[----:B------:R-:W1:Y:S03]  /*0090*/  LDC.64 R2, c[0x0][0x230] ;  /* 0x00008c00ff027b82 */ /* 0x000e660000000a00 */
[----:B------:R-:W-:-:S04]  /*00a0*/  SHF.R.S32.HI R11, RZ, 0x1f, R0 ;  /* 0x0000001fff0b7819 */ /* 0x000fc80000011400 */
[----:B------:R-:W-:-:S04]  /*00b0*/  LEA.HI R4, R11, R0, RZ, 0x4 ;  /* 0x000000000b047211 */ /* 0x000fc800078f20ff */
[----:B------:R-:W-:-:S04]  /*00c0*/  SHF.R.S32.HI R15, RZ, 0x4, R4 ;  /* 0x00000004ff0f7819 */ /* 0x000fc80000011404 */
[----:B------:R-:W-:-:S04]  /*00d0*/  LEA.HI R5, R15, R15, RZ, 0x3 ;  /* 0x0000000f0f057211 */ /* 0x000fc800078f18ff */
[----:B------:R-:W-:-:S05]  /*00e0*/  LOP3.LUT R6, R5, 0xfffffff8, RZ, 0xc0, !PT ;  /* 0xfffffff805067812 */ /* 0x000fca00078ec0ff */
[----:B------:R-:W-:-:S04]  /*00f0*/  IMAD.IADD R15, R15, 0x1, -R6 ;  /* 0x000000010f0f7824 */ /* 0x000fc800078e0a06 */
[C---:B-1----:R-:W-:Y:S01]  /*0100*/  IMAD.WIDE R2, R15.reuse, 0x4, R2 ;  /* 0x000000040f027825 */ /* 0x042fe200078e0202 */
[----:B------:R-:W-:-:S04]  /*0110*/  ISETP.GT.AND P2, PT, R15, 0x5, PT ;  /* 0x000000050f00780c */ /* 0x000fc80003f44270 */
[----:B------:R-:W-:-:S13]  /*0120*/  ISETP.LT.AND P3, PT, R0, 0x200, P2 ;  /* 0x000002000000780c */ /* 0x000fda0001761270 */
[----:B------:R1:W3:Y:S01]  /*0130*/  @P3 LDG.E.EL R8, desc[UR4][R2.64+-0x18] ;  /* 0xffffe80402083981 */ /* 0x0002e2000c2e1900 */
[----:B------:R-:W-:Y:S01]  /*0140*/  LOP3.LUT R7, R4, 0xfffffff0, RZ, 0xc0, !PT ;  /* 0xfffffff004077812 */ /* 0x000fe200078ec0ff */
[----:B------:R-:W-:Y:S01]  /*0150*/  IMAD.SHL.U32 R9, R15, 0x10, RZ ;  /* 0x000000100f097824 */ /* 0x000fe200078e00ff */
[----:B------:R-:W-:Y:S01]  /*0160*/  LEA.HI R11, R11, R0, RZ, 0x7 ;  /* 0x000000000b0b7211 */ /* 0x000fe200078f38ff */
[----:B------:R-:W4:Y:S02]  /*0170*/  LDC.64 R4, c[0x0][0x228] ;  /* 0x00008a00ff047b82 */ /* 0x000f240000000a00 */
[----:B------:R-:W-:Y:S01]  /*0180*/  IMAD.IADD R7, R0, 0x1, -R7 ;  /* 0x0000000100077824 */ /* 0x000fe200078e0a07 */
[----:B------:R-:W-:-:S05]  /*0190*/  SHF.R.S32.HI R10, RZ, 0x7, R11 ;  /* 0x00000007ff0a7819 */ /* 0x000fca000001140b */
[----:B-1----:R-:W1:Y:S01]  /*01a0*/  LDC.64 R2, c[0x0][0x240] ;  /* 0x00009000ff027b82 */ /* 0x002e620000000a00 */
[----:B------:R-:W-:-:S05]  /*01b0*/  IMAD R18, R10, 0x20, R7 ;  /* 0x000000200a127824 */ /* 0x000fca00078e0207 */
[--C-:B------:R-:W-:Y:S02]  /*01c0*/  IADD3 R13, R9, -0x60, R18.reuse ;  /* 0xffffffa0090d7810 */ /* 0x100fe40007ffe012 */
[----:B------:R-:W5:Y:S01]  /*01d0*/  LDC.64 R6, c[0x0][0x238] ;  /* 0x00008e00ff067b82 */ /* 0x000f620000000a00 */
[----:B------:R-:W-:Y:S02]  /*01e0*/  SHF.R.S32.HI R22, RZ, 0x1f, R18 ;  /* 0x0000001fff167819 */ /* 0x000fe40000011412 */
[----:B--2---:R-:W-:Y:S01]  /*01f0*/  IMAD.WIDE R16, R13, 0x4, R16 ;  /* 0x000000040d107825 */ /* 0x004fe200078e0210 */
[----:B------:R-:W-:Y:S02]  /*0200*/  CS2R R12, SRZ ;  /* 0x00000000000c7805 */ /* 0x000fe4000001ff00 */
[----:B------:R-:W-:Y:S01]  /*0210*/  IADD3 R18, P1, R9, R18, RZ ;  /* 0x0000001209127210 */ /* 0x000fe20007f3e0ff */
[----:B----4-:R-:W-:-:S03]  /*0220*/  IMAD.WIDE R20, R15, 0x4, R4 ;  /* 0x000000040f147825 */ /* 0x010fc600078e0204 */
[----:B------:R-:W-:Y:S01]  /*0230*/  LEA.HI.X.SX32 R19, R9, R22, 0x1, P1 ;  /* 0x0000001609137211 */ /* 0x000fe200008f0eff */
[----:B------:R2:W4:Y:S01]  /*0240*/  @P3 LDG.E R13, desc[UR4][R16.64] ;  /* 0x00000004100d3981 */ /* 0x000522000c1e1900 */
[----:B------:R-:W3:Y:S03]  /*0250*/  LDC.64 R4, c[0x0][0x210] ;  /* 0x00008400ff047b82 */ /* 0x000ee60000000a00 */
[----:B------:R-:W4:Y:S01]  /*0260*/  @P3 LDG.E.EL R12, desc[UR4][R20.64+-0x18] ;  /* 0xffffe804140c3981 */ /* 0x000f22000c2e1900 */
[----:B-1----:R-:W-:Y:S01]  /*0270*/  IMAD.WIDE R22, R15, 0x4, R2 ;  /* 0x000000040f167825 */ /* 0x002fe200078e0202 */
[----:B------:R-:W-:-:S06]  /*0280*/  CS2R R2, SRZ ;  /* 0x0000000000027805 */ /* 0x000fcc000001ff00 */
[----:B------:R-:W4:Y:S01]  /*0290*/  @P3 LDG.E.EL R3, desc[UR4][R22.64+-0x18] ;  /* 0xffffe80416033981 */ /* 0x000f22000c2e1900 */
[----:B--2---:R-:W-:Y:S01]  /*02a0*/  IMAD.MOV.U32 R17, RZ, RZ, 0x3e800000 ;  /* 0x3e800000ff117424 */ /* 0x004fe200078e00ff */
[----:B------:R-:W-:Y:S02]  /*02b0*/  LOP3.LUT R11, R11, 0xffffff80, RZ, 0xc0, !PT ;  /* 0xffffff800b0b7812 */ /* 0x000fe400078ec0ff */
[----:B------:R-:W-:-:S03]  /*02c0*/  ISETP.GE.AND P1, PT, R15, 0x4, PT ;  /* 0x000000040f00780c */ /* 0x000fc60003f26270 */
[----:B------:R-:W-:-:S04]  /*02d0*/  IMAD.IADD R11, R0, 0x1, -R11 ;  /* 0x00000001000b7824 */ /* 0x000fc800078e0a0b */
[----:B------:R-:W-:Y:S02]  /*02e0*/  IMAD R11, R10, 0x40, R11 ;  /* 0x000000400a0b7824 */ /* 0x000fe400078e020b */
[----:B------:R-:W-:Y:S01]  /*02f0*/  IMAD.MOV.U32 R10, RZ, RZ, RZ ;  /* 0x000000ffff0a7224 */ /* 0x000fe200078e00ff */
[----:B---3--:R-:W-:-:S05]  /*0300*/  SEL R8, R8, RZ, P3 ;  /* 0x000000ff08087207 */ /* 0x008fca0001800000 */
[----:B------:R-:W-:Y:S01]  /*0310*/  FADD R14, R8, 9.9999997473787516356e-06 ;  /* 0x3727c5ac080e7421 */ /* 0x000fe20000000000 */
[----:B------:R-:W-:-:S04]  /*0320*/  LOP3.LUT R8, R15, 0xfffffffe, RZ, 0xc0, !PT ;  /* 0xfffffffe0f087812 */ /* 0x000fc800078ec0ff */
[----:B------:R-:W-:Y:S01]  /*0330*/  ISETP.NE.AND P0, PT, R8, 0x4, PT ;  /* 0x000000040800780c */ /* 0x000fe20003f05270 */
[----:B------:R-:W1:Y:S01]  /*0340*/  MUFU.SQRT R14, R14 ;  /* 0x0000000e000e7308 */ /* 0x000e620000002000 */
[----:B-----5:R-:W-:-:S05]  /*0350*/  IMAD.WIDE R8, R15, 0x4, R6 ;  /* 0x000000040f087825 */ /* 0x020fca00078e0206 */
[----:B------:R2:W3:Y:S01]  /*0360*/  @P3 LDG.E.EL R2, desc[UR4][R8.64+-0x18] ;  /* 0xffffe80408023981 */ /* 0x0004e2000c2e1900 */
[----:B------:R-:W-:Y:S02]  /*0370*/  LEA R6, P4, R18, UR6, 0x2 ;  /* 0x0000000612067c11 */ /* 0x000fe4000f8810ff */
[----:B-1----:R-:W-:Y:S02]  /*0380*/  FSETP.GT.AND P6, PT, R14, 8.50705917302346158658e+37, PT ;  /* 0x7e8000000e00780b */ /* 0x002fe40003fc4000 */
[----:B------:R-:W-:Y:S02]  /*0390*/  LEA.HI.X R7, R18, UR7, R19, 0x2, P4 ;  /* 0x0000000712077c11 */ /* 0x000fe4000a0f1413 */
[----:B------:R-:W-:Y:S02]  /*03a0*/  FSETP.GEU.AND P5, PT, R14, 1.175494350822287508e-38, PT ;  /* 0x008000000e00780b */ /* 0x000fe40003fae000 */
[----:B------:R-:W-:Y:S02]  /*03b0*/  ISETP.LT.AND P4, PT, R0, 0x200, !P0 ;  /* 0x000002000000780c */ /* 0x000fe40004781270 */
[----:B------:R-:W-:-:S05]  /*03c0*/  FSEL R17, R17, 1, P6 ;  /* 0x3f80000011117808 */ /* 0x000fca0003000000 */
[----:B------:R-:W-:Y:S01]  /*03d0*/  @P6 FMUL R14, R14, 0.25 ;  /* 0x3e8000000e0e6820 */ /* 0x000fe20000400000 */
[----:B------:R-:W-:Y:S01]  /*03e0*/  ISETP.LT.AND P6, PT, R0, 0x200, !P1 ;  /* 0x000002000000780c */ /* 0x000fe20004fc1270 */
[----:B------:R-:W-:Y:S02]  /*03f0*/  IMAD.MOV.U32 R15, RZ, RZ, RZ ;  /* 0x000000ffff0f7224 */ /* 0x000fe400078e00ff */
[----:B0-2---:R-:W-:-:S04]  /*0400*/  IMAD.WIDE R8, R11, 0x4, R4 ;  /* 0x000000040b087825 */ /* 0x005fc800078e0204 */
[----:B------:R-:W2:Y:S01]  /*0410*/  @P4 LDG.E R15, desc[UR4][R6.64+-0x100] ;  /* 0xffff0004060f4981 */ /* 0x000ea2000c1e1900 */
[----:B------:R-:W-:Y:S01]  /*0420*/  @!P5 FMUL R14, R14, 16777216 ;  /* 0x4b8000000e0ed820 */ /* 0x000fe20000400000 */
[----:B----4-:R-:W-:Y:S01]  /*0430*/  SEL R12, R12, RZ, P3 ;  /* 0x000000ff0c0c7207 */ /* 0x010fe20001800000 */
[----:B------:R-:W-:Y:S01]  /*0440*/  @!P5 FMUL R17, R17, 16777216 ;  /* 0x4b8000001111d820 */ /* 0x000fe20000400000 */
[----:B------:R-:W-:Y:S01]  /*0450*/  SEL R11, R13, RZ, P3 ;  /* 0x000000ff0d0b7207 */ /* 0x000fe20001800000 */
[----:B------:R-:W0:Y:S01]  /*0460*/  LDC.64 R4, c[0x0][0x248] ;  /* 0x00009200ff047b82 */ /* 0x000e220000000a00 */
[----:B------:R-:W4:Y:S01]  /*0470*/  @P6 LDG.E R10, desc[UR4][R8.64] ;  /* 0x00000004080a6981 */ /* 0x000f22000c1e1900 */
[----:B------:R-:W1:Y:S02]  /*0480*/  MUFU.RCP R14, R14 ;  /* 0x0000000e000e7308 */ /* 0x000e640000001000 */
[----:B------:R-:W-:Y:S01]  /*0490*/  FADD R11, R11, -R12 ;  /* 0x8000000c0b0b7221 */ /* 0x000fe20000000000 */
[----:B------:R-:W-:Y:S01]  /*04a0*/  SEL R3, R3, RZ, P3 ;  /* 0x000000ff03037207 */ /* 0x000fe20001800000 */
[----:B-1----:R-:W-:-:S04]  /*04b0*/  FMUL R12, R14, R17 ;  /* 0x000000110e0c7220 */ /* 0x002fc80000400000 */
[----:B------:R-:W-:Y:S01]  /*04c0*/  FMUL R12, R11, R12 ;  /* 0x0000000c0b0c7220 */ /* 0x000fe20000400000 */
[----:B0-----:R-:W-:Y:S01]  /*04d0*/  IMAD.WIDE R4, R0, 0x4, R4 ;  /* 0x0000000400047825 */ /* 0x001fe200078e0204 */
[----:B---3--:R-:W-:-:S05]  /*04e0*/  SEL R2, R2, RZ, P3 ;  /* 0x000000ff02027207 */ /* 0x008fca0001800000 */
[----:B------:R-:W-:-:S05]  /*04f0*/  FFMA R3, R12, R2, R3 ;  /* 0x000000020c037223 */ /* 0x000fca0000000003 */
[----:B------:R-:W-:-:S04]  /*0500*/  FSETP.GEU.AND P3, PT, R3, RZ, PT ;  /* 0x000000ff0300720b */ /* 0x000fc80003f6e000 */
[----:B------:R-:W-:Y:S02]  /*0510*/  FSEL R3, R3, RZ, P3 ;  /* 0x000000ff03037208 */ /* 0x000fe40001800000 */
[----:B------:R-:W-:Y:S02]  /*0520*/  ISETP.GE.AND P3, PT, R0, 0x200, PT ;  /* 0x000002000000780c */ /* 0x000fe40003f66270 */
[----:B--2---:R-:W-:Y:S02]  /*0530*/  SEL R15, R15, RZ, P4 ;  /* 0x000000ff0f0f7207 */ /* 0x004fe40002000000 */
[----:B------:R-:W-:Y:S02]  /*0540*/  @P0 SEL R15, R3, RZ, P2 ;  /* 0x000000ff030f0207 */ /* 0x000fe40001000000 */
[----:B----4-:R-:W-:-:S04]  /*0550*/  SEL R10, R10, RZ, P6 ;  /* 0x000000ff0a0a7207 */ /* 0x010fc80003000000 */
[----:B------:R-:W-:-:S03]  /*0560*/  SEL R15, R10, R15, !P1 ;  /* 0x0000000f0a0f7207 */ /* 0x000fc60004800000 */
[----:B------:R-:W-:Y:S05]  /*0570*/  @P3 EXIT ;  /* 0x000000000000394d */ /* 0x000fea0003800000 */
[----:B------:R-:W-:Y:S01]  /*0580*/  STG.E desc[UR4][R4.64], R15 ;  /* 0x0000000f04007986 */ /* 0x000fe2000c101904 */
[----:B------:R-:W-:Y:S05]  /*0590*/  EXIT ;  /* 0x000000000000794d */ /* 0x000fea0003800000 */
.L_x_0:
[----:B------:R-:W-:-:S00]  /*05a0*/  BRA `(.L_x_0) ;  /* 0xfffffffc00fc7947 */ /* 0x000fc0000383ffff */
[----:B------:R-:W-:-:S00]  /*05b0*/  NOP ;  /* 0x0000000000007918 */ /* 0x000fc00000000000 */
        /* <DEDUP_REMOVED lines=12> */
.L_x_1:


//--------------------- .nv.global.init           --------------------------
	.section	.nv.global.init,"aw",@progbits
.nv.global.init:
	.type		_$_str,@object
	.size		_$_str,(_$_str_$_2 - _$_str)
_$_str:
        /*0000*/ 	.byte	0x5f, 0x5f, 0x43, 0x55, 0x44, 0x41, 0x5f, 0x46, 0x54, 0x5a, 0x00
	.type		_$_str_$_2,@object
	.size		_$_str_$_2,(.L_1 - _$_str_$_2)
_$_str_$_2:
        /*000b*/ 	.byte	0x5f, 0x5f, 0x43, 0x55, 0x44, 0x41, 0x5f, 0x50, 0x52, 0x45, 0x43, 0x5f, 0x53, 0x51, 0x52, 0x54
        /*001b*/ 	.byte	0x00
.L_1:


//--------------------- .nv.constant0.triton_poi_fused_cat_2 --------------------------
	.section	.nv.constant0.triton_poi_fused_cat_2,"a",@progbits
	.sectionflags	@""
	.align	4
.nv.constant0.triton_poi_fused_cat_2:
	.zero		596
